//
// Generated by NVIDIA NVVM Compiler
//
// Compiler Build ID: CL-36424714
// Cuda compilation tools, release 13.0, V13.0.88
// Based on NVVM 20.0.0
//

.version 9.0
.target sm_100
.address_size 64

	// .globl	_Z19tensor_mul_kernel1DI6complxEvPKT_S3_PS1_m

.visible .entry _Z19tensor_mul_kernel1DI6complxEvPKT_S3_PS1_m(
	.param .u64 .ptr .align 1 _Z19tensor_mul_kernel1DI6complxEvPKT_S3_PS1_m_param_0,
	.param .u64 .ptr .align 1 _Z19tensor_mul_kernel1DI6complxEvPKT_S3_PS1_m_param_1,
	.param .u64 .ptr .align 1 _Z19tensor_mul_kernel1DI6complxEvPKT_S3_PS1_m_param_2,
	.param .u64 _Z19tensor_mul_kernel1DI6complxEvPKT_S3_PS1_m_param_3
)
{
	.reg .pred 	%p<2>;
	.reg .b32 	%r<4>;
	.reg .b32 	%f<10>;
	.reg .b64 	%rd<15>;

	ld.param.u64 	%rd2, [_Z19tensor_mul_kernel1DI6complxEvPKT_S3_PS1_m_param_0];
	ld.param.u64 	%rd3, [_Z19tensor_mul_kernel1DI6complxEvPKT_S3_PS1_m_param_1];
	ld.param.u64 	%rd4, [_Z19tensor_mul_kernel1DI6complxEvPKT_S3_PS1_m_param_2];
	ld.param.u64 	%rd5, [_Z19tensor_mul_kernel1DI6complxEvPKT_S3_PS1_m_param_3];
	mov.u32 	%r1, %ctaid.x;
	mov.u32 	%r2, %ntid.x;
	mul.wide.u32 	%rd6, %r1, %r2;
	mov.u32 	%r3, %tid.x;
	cvt.u64.u32 	%rd7, %r3;
	add.s64 	%rd1, %rd6, %rd7;
	setp.ge.u64 	%p1, %rd1, %rd5;
	@%p1 bra 	$L__BB0_2;
	cvta.to.global.u64 	%rd8, %rd2;
	cvta.to.global.u64 	%rd9, %rd3;
	cvta.to.global.u64 	%rd10, %rd4;
	shl.b64 	%rd11, %rd1, 3;
	add.s64 	%rd12, %rd8, %rd11;
	add.s64 	%rd13, %rd9, %rd11;
	ld.global.f32 	%f1, [%rd12];
	ld.global.f32 	%f2, [%rd13];
	mul.f32 	%f3, %f1, %f2;
	ld.global.f32 	%f4, [%rd12+4];
	ld.global.f32 	%f5, [%rd13+4];
	mul.f32 	%f6, %f4, %f5;
	sub.f32 	%f7, %f3, %f6;
	mul.f32 	%f8, %f4, %f2;
	fma.rn.f32 	%f9, %f5, %f1, %f8;
	add.s64 	%rd14, %rd10, %rd11;
	st.global.f32 	[%rd14], %f7;
	st.global.f32 	[%rd14+4], %f9;
$L__BB0_2:
	ret;

}
	// .globl	_Z19tensor_mul_kernel2DI6complxEvPKT_S3_PS1_iii
.visible .entry _Z19tensor_mul_kernel2DI6complxEvPKT_S3_PS1_iii(
	.param .u64 .ptr .align 1 _Z19tensor_mul_kernel2DI6complxEvPKT_S3_PS1_iii_param_0,
	.param .u64 .ptr .align 1 _Z19tensor_mul_kernel2DI6complxEvPKT_S3_PS1_iii_param_1,
	.param .u64 .ptr .align 1 _Z19tensor_mul_kernel2DI6complxEvPKT_S3_PS1_iii_param_2,
	.param .u32 _Z19tensor_mul_kernel2DI6complxEvPKT_S3_PS1_iii_param_3,
	.param .u32 _Z19tensor_mul_kernel2DI6complxEvPKT_S3_PS1_iii_param_4,
	.param .u32 _Z19tensor_mul_kernel2DI6complxEvPKT_S3_PS1_iii_param_5
)
{
	.reg .pred 	%p<13>;
	.reg .b32 	%r<41>;
	.reg .b32 	%f<204>;
	.reg .b64 	%rd<53>;

	ld.param.u64 	%rd7, [_Z19tensor_mul_kernel2DI6complxEvPKT_S3_PS1_iii_param_0];
	ld.param.u64 	%rd8, [_Z19tensor_mul_kernel2DI6complxEvPKT_S3_PS1_iii_param_1];
	ld.param.u64 	%rd6, [_Z19tensor_mul_kernel2DI6complxEvPKT_S3_PS1_iii_param_2];
	ld.param.u32 	%r20, [_Z19tensor_mul_kernel2DI6complxEvPKT_S3_PS1_iii_param_3];
	ld.param.u32 	%r18, [_Z19tensor_mul_kernel2DI6complxEvPKT_S3_PS1_iii_param_4];
	ld.param.u32 	%r19, [_Z19tensor_mul_kernel2DI6complxEvPKT_S3_PS1_iii_param_5];
	cvta.to.global.u64 	%rd1, %rd8;
	cvta.to.global.u64 	%rd2, %rd7;
	mov.u32 	%r21, %ctaid.y;
	mov.u32 	%r22, %ntid.y;
	mov.u32 	%r23, %tid.y;
	mad.lo.s32 	%r1, %r21, %r22, %r23;
	mov.u32 	%r24, %ctaid.x;
	mov.u32 	%r25, %ntid.x;
	mov.u32 	%r26, %tid.x;
	mad.lo.s32 	%r2, %r24, %r25, %r26;
	setp.ge.s32 	%p1, %r1, %r20;
	setp.ge.s32 	%p2, %r2, %r19;
	or.pred  	%p3, %p1, %p2;
	@%p3 bra 	$L__BB1_14;
	setp.lt.s32 	%p4, %r18, 1;
	mov.f32 	%f202, 0f00000000;
	mov.f32 	%f203, %f202;
	@%p4 bra 	$L__BB1_13;
	mul.lo.s32 	%r3, %r18, %r1;
	and.b32  	%r4, %r18, 7;
	setp.lt.u32 	%p5, %r18, 8;
	mov.f32 	%f203, 0f00000000;
	mov.b32 	%r39, 0;
	mov.f32 	%f202, %f203;
	@%p5 bra 	$L__BB1_5;
	and.b32  	%r39, %r18, 2147483640;
	neg.s32 	%r37, %r39;
	shl.b32 	%r7, %r19, 3;
	mul.wide.u32 	%rd9, %r3, 8;
	add.s64 	%rd10, %rd9, %rd2;
	add.s64 	%rd52, %rd10, 32;
	mov.f32 	%f203, 0f00000000;
	mul.wide.s32 	%rd13, %r19, 8;
	mov.u32 	%r36, %r2;
$L__BB1_4:
	.pragma "nounroll";
	mul.wide.s32 	%rd11, %r36, 8;
	add.s64 	%rd12, %rd1, %rd11;
	ld.global.f32 	%f29, [%rd52+-32];
	ld.global.f32 	%f30, [%rd12];
	mul.f32 	%f31, %f29, %f30;
	ld.global.f32 	%f32, [%rd52+-28];
	ld.global.f32 	%f33, [%rd12+4];
	mul.f32 	%f34, %f32, %f33;
	sub.f32 	%f35, %f31, %f34;
	mul.f32 	%f36, %f32, %f30;
	fma.rn.f32 	%f37, %f33, %f29, %f36;
	add.f32 	%f38, %f202, %f35;
	add.f32 	%f39, %f203, %f37;
	add.s64 	%rd14, %rd12, %rd13;
	ld.global.f32 	%f40, [%rd52+-24];
	ld.global.f32 	%f41, [%rd14];
	mul.f32 	%f42, %f40, %f41;
	ld.global.f32 	%f43, [%rd52+-20];
	ld.global.f32 	%f44, [%rd14+4];
	mul.f32 	%f45, %f43, %f44;
	sub.f32 	%f46, %f42, %f45;
	mul.f32 	%f47, %f43, %f41;
	fma.rn.f32 	%f48, %f44, %f40, %f47;
	add.f32 	%f49, %f38, %f46;
	add.f32 	%f50, %f39, %f48;
	add.s64 	%rd15, %rd14, %rd13;
	ld.global.f32 	%f51, [%rd52+-16];
	ld.global.f32 	%f52, [%rd15];
	mul.f32 	%f53, %f51, %f52;
	ld.global.f32 	%f54, [%rd52+-12];
	ld.global.f32 	%f55, [%rd15+4];
	mul.f32 	%f56, %f54, %f55;
	sub.f32 	%f57, %f53, %f56;
	mul.f32 	%f58, %f54, %f52;
	fma.rn.f32 	%f59, %f55, %f51, %f58;
	add.f32 	%f60, %f49, %f57;
	add.f32 	%f61, %f50, %f59;
	add.s64 	%rd16, %rd15, %rd13;
	ld.global.f32 	%f62, [%rd52+-8];
	ld.global.f32 	%f63, [%rd16];
	mul.f32 	%f64, %f62, %f63;
	ld.global.f32 	%f65, [%rd52+-4];
	ld.global.f32 	%f66, [%rd16+4];
	mul.f32 	%f67, %f65, %f66;
	sub.f32 	%f68, %f64, %f67;
	mul.f32 	%f69, %f65, %f63;
	fma.rn.f32 	%f70, %f66, %f62, %f69;
	add.f32 	%f71, %f60, %f68;
	add.f32 	%f72, %f61, %f70;
	add.s64 	%rd17, %rd16, %rd13;
	ld.global.f32 	%f73, [%rd52];
	ld.global.f32 	%f74, [%rd17];
	mul.f32 	%f75, %f73, %f74;
	ld.global.f32 	%f76, [%rd52+4];
	ld.global.f32 	%f77, [%rd17+4];
	mul.f32 	%f78, %f76, %f77;
	sub.f32 	%f79, %f75, %f78;
	mul.f32 	%f80, %f76, %f74;
	fma.rn.f32 	%f81, %f77, %f73, %f80;
	add.f32 	%f82, %f71, %f79;
	add.f32 	%f83, %f72, %f81;
	add.s64 	%rd18, %rd17, %rd13;
	ld.global.f32 	%f84, [%rd52+8];
	ld.global.f32 	%f85, [%rd18];
	mul.f32 	%f86, %f84, %f85;
	ld.global.f32 	%f87, [%rd52+12];
	ld.global.f32 	%f88, [%rd18+4];
	mul.f32 	%f89, %f87, %f88;
	sub.f32 	%f90, %f86, %f89;
	mul.f32 	%f91, %f87, %f85;
	fma.rn.f32 	%f92, %f88, %f84, %f91;
	add.f32 	%f93, %f82, %f90;
	add.f32 	%f94, %f83, %f92;
	add.s64 	%rd19, %rd18, %rd13;
	ld.global.f32 	%f95, [%rd52+16];
	ld.global.f32 	%f96, [%rd19];
	mul.f32 	%f97, %f95, %f96;
	ld.global.f32 	%f98, [%rd52+20];
	ld.global.f32 	%f99, [%rd19+4];
	mul.f32 	%f100, %f98, %f99;
	sub.f32 	%f101, %f97, %f100;
	mul.f32 	%f102, %f98, %f96;
	fma.rn.f32 	%f103, %f99, %f95, %f102;
	add.f32 	%f104, %f93, %f101;
	add.f32 	%f105, %f94, %f103;
	add.s64 	%rd20, %rd19, %rd13;
	ld.global.f32 	%f106, [%rd52+24];
	ld.global.f32 	%f107, [%rd20];
	mul.f32 	%f108, %f106, %f107;
	ld.global.f32 	%f109, [%rd52+28];
	ld.global.f32 	%f110, [%rd20+4];
	mul.f32 	%f111, %f109, %f110;
	sub.f32 	%f112, %f108, %f111;
	mul.f32 	%f113, %f109, %f107;
	fma.rn.f32 	%f114, %f110, %f106, %f113;
	add.f32 	%f202, %f104, %f112;
	add.f32 	%f203, %f105, %f114;
	add.s32 	%r37, %r37, 8;
	add.s32 	%r36, %r36, %r7;
	add.s64 	%rd52, %rd52, 64;
	setp.ne.s32 	%p6, %r37, 0;
	@%p6 bra 	$L__BB1_4;
$L__BB1_5:
	setp.eq.s32 	%p7, %r4, 0;
	@%p7 bra 	$L__BB1_13;
	and.b32  	%r13, %r18, 3;
	setp.lt.u32 	%p8, %r4, 4;
	@%p8 bra 	$L__BB1_8;
	add.s32 	%r28, %r39, %r3;
	mul.wide.u32 	%rd21, %r28, 8;
	add.s64 	%rd22, %rd2, %rd21;
	mad.lo.s32 	%r29, %r39, %r19, %r2;
	mul.wide.s32 	%rd23, %r29, 8;
	add.s64 	%rd24, %rd1, %rd23;
	ld.global.f32 	%f116, [%rd22];
	ld.global.f32 	%f117, [%rd24];
	mul.f32 	%f118, %f116, %f117;
	ld.global.f32 	%f119, [%rd22+4];
	ld.global.f32 	%f120, [%rd24+4];
	mul.f32 	%f121, %f119, %f120;
	sub.f32 	%f122, %f118, %f121;
	mul.f32 	%f123, %f119, %f117;
	fma.rn.f32 	%f124, %f120, %f116, %f123;
	add.f32 	%f125, %f202, %f122;
	add.f32 	%f126, %f203, %f124;
	cvt.u64.u32 	%rd25, %r3;
	cvt.u64.u32 	%rd26, %r39;
	add.s64 	%rd27, %rd26, %rd25;
	shl.b64 	%rd28, %rd27, 3;
	add.s64 	%rd29, %rd2, %rd28;
	mul.wide.s32 	%rd30, %r19, 8;
	add.s64 	%rd31, %rd24, %rd30;
	ld.global.f32 	%f127, [%rd29+8];
	ld.global.f32 	%f128, [%rd31];
	mul.f32 	%f129, %f127, %f128;
	ld.global.f32 	%f130, [%rd29+12];
	ld.global.f32 	%f131, [%rd31+4];
	mul.f32 	%f132, %f130, %f131;
	sub.f32 	%f133, %f129, %f132;
	mul.f32 	%f134, %f130, %f128;
	fma.rn.f32 	%f135, %f131, %f127, %f134;
	add.f32 	%f136, %f125, %f133;
	add.f32 	%f137, %f126, %f135;
	add.s64 	%rd32, %rd31, %rd30;
	ld.global.f32 	%f138, [%rd29+16];
	ld.global.f32 	%f139, [%rd32];
	mul.f32 	%f140, %f138, %f139;
	ld.global.f32 	%f141, [%rd29+20];
	ld.global.f32 	%f142, [%rd32+4];
	mul.f32 	%f143, %f141, %f142;
	sub.f32 	%f144, %f140, %f143;
	mul.f32 	%f145, %f141, %f139;
	fma.rn.f32 	%f146, %f142, %f138, %f145;
	add.f32 	%f147, %f136, %f144;
	add.f32 	%f148, %f137, %f146;
	add.s64 	%rd33, %rd32, %rd30;
	ld.global.f32 	%f149, [%rd29+24];
	ld.global.f32 	%f150, [%rd33];
	mul.f32 	%f151, %f149, %f150;
	ld.global.f32 	%f152, [%rd29+28];
	ld.global.f32 	%f153, [%rd33+4];
	mul.f32 	%f154, %f152, %f153;
	sub.f32 	%f155, %f151, %f154;
	mul.f32 	%f156, %f152, %f150;
	fma.rn.f32 	%f157, %f153, %f149, %f156;
	add.f32 	%f202, %f147, %f155;
	add.f32 	%f203, %f148, %f157;
	add.s32 	%r39, %r39, 4;
$L__BB1_8:
	setp.eq.s32 	%p9, %r13, 0;
	@%p9 bra 	$L__BB1_13;
	setp.eq.s32 	%p10, %r13, 1;
	@%p10 bra 	$L__BB1_11;
	add.s32 	%r30, %r39, %r3;
	mul.wide.u32 	%rd34, %r30, 8;
	add.s64 	%rd35, %rd2, %rd34;
	mad.lo.s32 	%r31, %r39, %r19, %r2;
	mul.wide.s32 	%rd36, %r31, 8;
	add.s64 	%rd37, %rd1, %rd36;
	ld.global.f32 	%f159, [%rd35];
	ld.global.f32 	%f160, [%rd37];
	mul.f32 	%f161, %f159, %f160;
	ld.global.f32 	%f162, [%rd35+4];
	ld.global.f32 	%f163, [%rd37+4];
	mul.f32 	%f164, %f162, %f163;
	sub.f32 	%f165, %f161, %f164;
	mul.f32 	%f166, %f162, %f160;
	fma.rn.f32 	%f167, %f163, %f159, %f166;
	add.f32 	%f168, %f202, %f165;
	add.f32 	%f169, %f203, %f167;
	cvt.u64.u32 	%rd38, %r3;
	cvt.u64.u32 	%rd39, %r39;
	add.s64 	%rd40, %rd39, %rd38;
	shl.b64 	%rd41, %rd40, 3;
	add.s64 	%rd42, %rd2, %rd41;
	mul.wide.s32 	%rd43, %r19, 8;
	add.s64 	%rd44, %rd37, %rd43;
	ld.global.f32 	%f170, [%rd42+8];
	ld.global.f32 	%f171, [%rd44];
	mul.f32 	%f172, %f170, %f171;
	ld.global.f32 	%f173, [%rd42+12];
	ld.global.f32 	%f174, [%rd44+4];
	mul.f32 	%f175, %f173, %f174;
	sub.f32 	%f176, %f172, %f175;
	mul.f32 	%f177, %f173, %f171;
	fma.rn.f32 	%f178, %f174, %f170, %f177;
	add.f32 	%f202, %f168, %f176;
	add.f32 	%f203, %f169, %f178;
	add.s32 	%r39, %r39, 2;
$L__BB1_11:
	and.b32  	%r32, %r18, 1;
	setp.eq.b32 	%p11, %r32, 1;
	not.pred 	%p12, %p11;
	@%p12 bra 	$L__BB1_13;
	add.s32 	%r33, %r39, %r3;
	mul.wide.u32 	%rd45, %r33, 8;
	add.s64 	%rd46, %rd2, %rd45;
	mad.lo.s32 	%r34, %r39, %r19, %r2;
	mul.wide.s32 	%rd47, %r34, 8;
	add.s64 	%rd48, %rd1, %rd47;
	ld.global.f32 	%f179, [%rd46];
	ld.global.f32 	%f180, [%rd48];
	mul.f32 	%f181, %f179, %f180;
	ld.global.f32 	%f182, [%rd46+4];
	ld.global.f32 	%f183, [%rd48+4];
	mul.f32 	%f184, %f182, %f183;
	sub.f32 	%f185, %f181, %f184;
	mul.f32 	%f186, %f182, %f180;
	fma.rn.f32 	%f187, %f183, %f179, %f186;
	add.f32 	%f202, %f202, %f185;
	add.f32 	%f203, %f203, %f187;
$L__BB1_13:
	mad.lo.s32 	%r35, %r19, %r1, %r2;
	cvta.to.global.u64 	%rd49, %rd6;
	mul.wide.s32 	%rd50, %r35, 8;
	add.s64 	%rd51, %rd49, %rd50;
	st.global.f32 	[%rd51], %f202;
	st.global.f32 	[%rd51+4], %f203;
$L__BB1_14:
	ret;

}


// ===== COMPILED SASS (sm_100) =====

	.target	sm_100

	.elftype	@"ET_EXEC"


//--------------------- .note.nv.tkinfo           --------------------------
	.section	.note.nv.tkinfo,"",@"SHT_NOTE"
	.sectionflags	@"SHF_NOTE_NV_TKINFO"
	.tkinfo
        /*0018*/ 	.word	0x00000002
        /*0030*/ 	.string	""
        /*0030*/ 	.string	"ptxas"
        /*0030*/ 	.string	"Cuda compilation tools, release 13.0, V13.0.88"
        /*0030*/ 	.string	"Build cuda_13.0.r13.0/compiler.36424714_0"
        /*0030*/ 	.string	"-arch sm_100 -m 64 "



//--------------------- .note.nv.cuinfo           --------------------------
	.section	.note.nv.cuinfo,"",@"SHT_NOTE"
	.sectionflags	@"SHF_NOTE_NV_CUINFO"
        /*0018*/ 	.short	0x0002
        /*001a*/ 	.short	0x0064
        /*001c*/ 	.short	0x0082
	.zero		2


//--------------------- .nv.info                  --------------------------
	.section	.nv.info,"",@"SHT_CUDA_INFO"
	.align	4


	//----- nvinfo : EIATTR_REGCOUNT
	.align		4
        /*0000*/ 	.byte	0x04, 0x2f
        /*0002*/ 	.short	(.L_1 - .L_0)
	.align		4
.L_0:
        /*0004*/ 	.word	index@(_Z19tensor_mul_kernel1DI6complxEvPKT_S3_PS1_m)
        /*0008*/ 	.word	0x00000010


	//----- nvinfo : EIATTR_FRAME_SIZE
	.align		4
.L_1:
        /*000c*/ 	.byte	0x04, 0x11
        /*000e*/ 	.short	(.L_3 - .L_2)
	.align		4
.L_2:
        /*0010*/ 	.word	index@(_Z19tensor_mul_kernel1DI6complxEvPKT_S3_PS1_m)
        /*0014*/ 	.word	0x00000000


	//----- nvinfo : EIATTR_REGCOUNT
	.align		4
.L_3:
        /*0018*/ 	.byte	0x04, 0x2f
        /*001a*/ 	.short	(.L_5 - .L_4)
	.align		4
.L_4:
        /*001c*/ 	.word	index@(_Z19tensor_mul_kernel2DI6complxEvPKT_S3_PS1_iii)
        /*0020*/ 	.word	0x00000020


	//----- nvinfo : EIATTR_FRAME_SIZE
	.align		4
.L_5:
        /*0024*/ 	.byte	0x04, 0x11
        /*0026*/ 	.short	(.L_7 - .L_6)
	.align		4
.L_6:
        /*0028*/ 	.word	index@(_Z19tensor_mul_kernel2DI6complxEvPKT_S3_PS1_iii)
        /*002c*/ 	.word	0x00000000


	//----- nvinfo : EIATTR_MIN_STACK_SIZE
	.align		4
.L_7:
        /*0030*/ 	.byte	0x04, 0x12
        /*0032*/ 	.short	(.L_9 - .L_8)
	.align		4
.L_8:
        /*0034*/ 	.word	index@(_Z19tensor_mul_kernel2DI6complxEvPKT_S3_PS1_iii)
        /*0038*/ 	.word	0x00000000


	//----- nvinfo : EIATTR_MIN_STACK_SIZE
	.align		4
.L_9:
        /*003c*/ 	.byte	0x04, 0x12
        /*003e*/ 	.short	(.L_11 - .L_10)
	.align		4
.L_10:
        /*0040*/ 	.word	index@(_Z19tensor_mul_kernel1DI6complxEvPKT_S3_PS1_m)
        /*0044*/ 	.word	0x00000000
.L_11:


//--------------------- .nv.compat                --------------------------
	.section	.nv.compat,"",@"SHT_CUDA_COMPAT_INFO"
	.align	4
        /*0000*/ 	.byte	0x02, 0x09, 0x00, 0x00, 0x02, 0x02, 0x01, 0x00, 0x02, 0x05, 0x05, 0x00, 0x03, 0x07, 0x01, 0x01
        /*0010*/ 	.byte	0x02, 0x03, 0x00, 0x00, 0x02, 0x06, 0x01, 0x00, 0x04, 0x0b, 0x08, 0x00, 0x09, 0x00, 0x00, 0x00
        /*0020*/ 	.byte	0x00, 0x00, 0x00, 0x00


//--------------------- .nv.info._Z19tensor_mul_kernel2DI6complxEvPKT_S3_PS1_iii --------------------------
	.section	.nv.info._Z19tensor_mul_kernel2DI6complxEvPKT_S3_PS1_iii,"",@"SHT_CUDA_INFO"
	.sectionflags	@""
	.align	4


	//----- nvinfo : EIATTR_CUDA_API_VERSION
	.align		4
        /*0000*/ 	.byte	0x04, 0x37
        /*0002*/ 	.short	(.L_13 - .L_12)
.L_12:
        /*0004*/ 	.word	0x00000082


	//----- nvinfo : EIATTR_KPARAM_INFO
	.align		4
.L_13:
        /*0008*/ 	.byte	0x04, 0x17
        /*000a*/ 	.short	(.L_15 - .L_14)
.L_14:
        /*000c*/ 	.word	0x00000000
        /*0010*/ 	.short	0x0005
        /*0012*/ 	.short	0x0020
        /*0014*/ 	.byte	0x00, 0xf0, 0x11, 0x00


	//----- nvinfo : EIATTR_KPARAM_INFO
	.align		4
.L_15:
        /*0018*/ 	.byte	0x04, 0x17
        /*001a*/ 	.short	(.L_17 - .L_16)
.L_16:
        /*001c*/ 	.word	0x00000000
        /*0020*/ 	.short	0x0004
        /*0022*/ 	.short	0x001c
        /*0024*/ 	.byte	0x00, 0xf0, 0x11, 0x00


	//----- nvinfo : EIATTR_KPARAM_INFO
	.align		4
.L_17:
        /*0028*/ 	.byte	0x04, 0x17
        /*002a*/ 	.short	(.L_19 - .L_18)
.L_18:
        /*002c*/ 	.word	0x00000000
        /*0030*/ 	.short	0x0003
        /*0032*/ 	.short	0x0018
        /*0034*/ 	.byte	0x00, 0xf0, 0x11, 0x00


	//----- nvinfo : EIATTR_KPARAM_INFO
	.align		4
.L_19:
        /*0038*/ 	.byte	0x04, 0x17
        /*003a*/ 	.short	(.L_21 - .L_20)
.L_20:
        /*003c*/ 	.word	0x00000000
        /*0040*/ 	.short	0x0002
        /*0042*/ 	.short	0x0010
        /*0044*/ 	.byte	0x00, 0xf5, 0x21, 0x00


	//----- nvinfo : EIATTR_KPARAM_INFO
	.align		4
.L_21:
        /*0048*/ 	.byte	0x04, 0x17
        /*004a*/ 	.short	(.L_23 - .L_22)
.L_22:
        /*004c*/ 	.word	0x00000000
        /*0050*/ 	.short	0x0001
        /*0052*/ 	.short	0x0008
        /*0054*/ 	.byte	0x00, 0xf5, 0x21, 0x00


	//----- nvinfo : EIATTR_KPARAM_INFO
	.align		4
.L_23:
        /*0058*/ 	.byte	0x04, 0x17
        /*005a*/ 	.short	(.L_25 - .L_24)
.L_24:
        /*005c*/ 	.word	0x00000000
        /*0060*/ 	.short	0x0000
        /*0062*/ 	.short	0x0000
        /*0064*/ 	.byte	0x00, 0xf5, 0x21, 0x00


	//----- nvinfo : EIATTR_SPARSE_MMA_MASK
	.align		4
.L_25:
        /*0068*/ 	.byte	0x03, 0x50
        /*006a*/ 	.short	0x0000


	//----- nvinfo : EIATTR_MAXREG_COUNT
	.align		4
        /*006c*/ 	.byte	0x03, 0x1b
        /*006e*/ 	.short	0x00ff


	//----- nvinfo : EIATTR_MERCURY_ISA_VERSION
	.align		4
        /*0070*/ 	.byte	0x03, 0x5f
        /*0072*/ 	.short	0x0101


	//----- nvinfo : EIATTR_VRC_CTA_INIT_COUNT
	.align		4
        /*0074*/ 	.byte	0x02, 0x4a
	.zero		1
	.zero		1


	//----- nvinfo : EIATTR_EXIT_INSTR_OFFSETS
	.align		4
        /*0078*/ 	.byte	0x04, 0x1c
        /*007a*/ 	.short	(.L_27 - .L_26)


	//   ....[0]....
.L_26:
        /*007c*/ 	.word	0x000000d0


	//   ....[1]....
        /*0080*/ 	.word	0x00000fb0


	//----- nvinfo : EIATTR_CBANK_PARAM_SIZE
	.align		4
.L_27:
        /*0084*/ 	.byte	0x03, 0x19
        /*0086*/ 	.short	0x0024


	//----- nvinfo : EIATTR_PARAM_CBANK
	.align		4
        /*0088*/ 	.byte	0x04, 0x0a
        /*008a*/ 	.short	(.L_29 - .L_28)
	.align		4
.L_28:
        /*008c*/ 	.word	index@(.nv.constant0._Z19tensor_mul_kernel2DI6complxEvPKT_S3_PS1_iii)
        /*0090*/ 	.short	0x0380
        /*0092*/ 	.short	0x0024


	//----- nvinfo : EIATTR_SW_WAR
	.align		4
.L_29:
        /*0094*/ 	.byte	0x04, 0x36
        /*0096*/ 	.short	(.L_31 - .L_30)
.L_30:
        /*0098*/ 	.word	0x00000008
.L_31:


//--------------------- .nv.info._Z19tensor_mul_kernel1DI6complxEvPKT_S3_PS1_m --------------------------
	.section	.nv.info._Z19tensor_mul_kernel1DI6complxEvPKT_S3_PS1_m,"",@"SHT_CUDA_INFO"
	.sectionflags	@""
	.align	4


	//----- nvinfo : EIATTR_CUDA_API_VERSION
	.align		4
        /*0000*/ 	.byte	0x04, 0x37
        /*0002*/ 	.short	(.L_33 - .L_32)
.L_32:
        /*0004*/ 	.word	0x00000082


	//----- nvinfo : EIATTR_KPARAM_INFO
	.align		4
.L_33:
        /*0008*/ 	.byte	0x04, 0x17
        /*000a*/ 	.short	(.L_35 - .L_34)
.L_34:
        /*000c*/ 	.word	0x00000000
        /*0010*/ 	.short	0x0003
        /*0012*/ 	.short	0x0018
        /*0014*/ 	.byte	0x00, 0xf0, 0x21, 0x00


	//----- nvinfo : EIATTR_KPARAM_INFO
	.align		4
.L_35:
        /*0018*/ 	.byte	0x04, 0x17
        /*001a*/ 	.short	(.L_37 - .L_36)
.L_36:
        /*001c*/ 	.word	0x00000000
        /*0020*/ 	.short	0x0002
        /*0022*/ 	.short	0x0010
        /*0024*/ 	.byte	0x00, 0xf5, 0x21, 0x00


	//----- nvinfo : EIATTR_KPARAM_INFO
	.align		4
.L_37:
        /*0028*/ 	.byte	0x04, 0x17
        /*002a*/ 	.short	(.L_39 - .L_38)
.L_38:
        /*002c*/ 	.word	0x00000000
        /*0030*/ 	.short	0x0001
        /*0032*/ 	.short	0x0008
        /*0034*/ 	.byte	0x00, 0xf5, 0x21, 0x00


	//----- nvinfo : EIATTR_KPARAM_INFO
	.align		4
.L_39:
        /*0038*/ 	.byte	0x04, 0x17
        /*003a*/ 	.short	(.L_41 - .L_40)
.L_40:
        /*003c*/ 	.word	0x00000000
        /*0040*/ 	.short	0x0000
        /*0042*/ 	.short	0x0000
        /*0044*/ 	.byte	0x00, 0xf5, 0x21, 0x00


	//----- nvinfo : EIATTR_SPARSE_MMA_MASK
	.align		4
.L_41:
        /*0048*/ 	.byte	0x03, 0x50
        /*004a*/ 	.short	0x0000


	//----- nvinfo : EIATTR_MAXREG_COUNT
	.align		4
        /*004c*/ 	.byte	0x03, 0x1b
        /*004e*/ 	.short	0x00ff


	//----- nvinfo : EIATTR_MERCURY_ISA_VERSION
	.align		4
        /*0050*/ 	.byte	0x03, 0x5f
        /*0052*/ 	.short	0x0101


	//----- nvinfo : EIATTR_VRC_CTA_INIT_COUNT
	.align		4
        /*0054*/ 	.byte	0x02, 0x4a
	.zero		1
	.zero		1


	//----- nvinfo : EIATTR_EXIT_INSTR_OFFSETS
	.align		4
        /*0058*/ 	.byte	0x04, 0x1c
        /*005a*/ 	.short	(.L_43 - .L_42)


	//   ....[0]....
.L_42:
        /*005c*/ 	.word	0x00000090


	//   ....[1]....
        /*0060*/ 	.word	0x000001f0


	//----- nvinfo : EIATTR_CBANK_PARAM_SIZE
	.align		4
.L_43:
        /*0064*/ 	.byte	0x03, 0x19
        /*0066*/ 	.short	0x0020


	//----- nvinfo : EIATTR_PARAM_CBANK
	.align		4
        /*0068*/ 	.byte	0x04, 0x0a
        /*006a*/ 	.short	(.L_45 - .L_44)
	.align		4
.L_44:
        /*006c*/ 	.word	index@(.nv.constant0._Z19tensor_mul_kernel1DI6complxEvPKT_S3_PS1_m)
        /*0070*/ 	.short	0x0380
        /*0072*/ 	.short	0x0020


	//----- nvinfo : EIATTR_SW_WAR
	.align		4
.L_45:
        /*0074*/ 	.byte	0x04, 0x36
        /*0076*/ 	.short	(.L_47 - .L_46)
.L_46:
        /*0078*/ 	.word	0x00000008
.L_47:


//--------------------- .nv.callgraph             --------------------------
	.section	.nv.callgraph,"",@"SHT_CUDA_CALLGRAPH"
	.align	4
	.sectionentsize	8
	.align		4
        /*0000*/ 	.word	0x00000000
	.align		4
        /*0004*/ 	.word	0xffffffff
	.align		4
        /*0008*/ 	.word	0x00000000
	.align		4
        /*000c*/ 	.word	0xfffffffe
	.align		4
        /*0010*/ 	.word	0x00000000
	.align		4
        /*0014*/ 	.word	0xfffffffd
	.align		4
        /*0018*/ 	.word	0x00000000
	.align		4
        /*001c*/ 	.word	0xfffffffc


//--------------------- .text._Z19tensor_mul_kernel2DI6complxEvPKT_S3_PS1_iii --------------------------
	.section	.text._Z19tensor_mul_kernel2DI6complxEvPKT_S3_PS1_iii,"ax",@progbits
	.align	128
        .global         _Z19tensor_mul_kernel2DI6complxEvPKT_S3_PS1_iii
        .type           _Z19tensor_mul_kernel2DI6complxEvPKT_S3_PS1_iii,@function
        .size           _Z19tensor_mul_kernel2DI6complxEvPKT_S3_PS1_iii,(.L_x_7 - _Z19tensor_mul_kernel2DI6complxEvPKT_S3_PS1_iii)
        .other          _Z19tensor_mul_kernel2DI6complxEvPKT_S3_PS1_iii,@"STO_CUDA_ENTRY STV_DEFAULT"
_Z19tensor_mul_kernel2DI6complxEvPKT_S3_PS1_iii:
.text._Z19tensor_mul_kernel2DI6complxEvPKT_S3_PS1_iii:
[----:B------:R-:W-:Y:S01]  /*0000*/  LDC R1, c[0x0][0x37c] ;  /* 0x0000df00ff017b82 */ /* 0x000fe20000000800 */
[----:B------:R-:W0:Y:S07]  /*0010*/  S2R R5, SR_TID.X ;  /* 0x0000000000057919 */ /* 0x000e2e0000002100 */
[----:B------:R-:W1:Y:S01]  /*0020*/  LDC R8, c[0x0][0x364] ;  /* 0x0000d900ff087b82 */ /* 0x000e620000000800 */
[----:B------:R-:W2:Y:S01]  /*0030*/  LDCU UR6, c[0x0][0x398] ;  /* 0x00007300ff0677ac */ /* 0x000ea20008000800 */
[----:B------:R-:W1:Y:S06]  /*0040*/  S2R R3, SR_TID.Y ;  /* 0x0000000000037919 */ /* 0x000e6c0000002200 */
[----:B------:R-:W0:Y:S08]  /*0050*/  S2UR UR5, SR_CTAID.X ;  /* 0x00000000000579c3 */ /* 0x000e300000002500 */
[----:B------:R-:W0:Y:S08]  /*0060*/  LDC R0, c[0x0][0x360] ;  /* 0x0000d800ff007b82 */ /* 0x000e300000000800 */
[----:B------:R-:W1:Y:S08]  /*0070*/  S2UR UR4, SR_CTAID.Y ;  /* 0x00000000000479c3 */ /* 0x000e700000002600 */
[----:B------:R-:W3:Y:S01]  /*0080*/  LDC R9, c[0x0][0x3a0] ;  /* 0x0000e800ff097b82 */ /* 0x000ee20000000800 */
[----:B0-----:R-:W-:-:S02]  /*0090*/  IMAD R0, R0, UR5, R5 ;  /* 0x0000000500007c24 */ /* 0x001fc4000f8e0205 */
[----:B-1----:R-:W-:-:S03]  /*00a0*/  IMAD R8, R8, UR4, R3 ;  /* 0x0000000408087c24 */ /* 0x002fc6000f8e0203 */
[----:B---3--:R-:W-:-:S04]  /*00b0*/  ISETP.GE.AND P0, PT, R0, R9, PT ;  /* 0x000000090000720c */ /* 0x008fc80003f06270 */
[----:B--2---:R-:W-:-:S13]  /*00c0*/  ISETP.GE.OR P0, PT, R8, UR6, P0 ;  /* 0x0000000608007c0c */ /* 0x004fda0008706670 */
[----:B------:R-:W-:Y:S05]  /*00d0*/  @P0 EXIT ;  /* 0x000000000000094d */ /* 0x000fea0003800000 */
[----:B------:R-:W0:Y:S01]  /*00e0*/  LDCU UR5, c[0x0][0x39c] ;  /* 0x00007380ff0577ac */ /* 0x000e220008000800 */
[----:B------:R-:W-:Y:S01]  /*00f0*/  HFMA2 R4, -RZ, RZ, 0, 0 ;  /* 0x00000000ff047431 */ /* 0x000fe200000001ff */
[----:B------:R-:W-:Y:S01]  /*0100*/  MOV R19, RZ ;  /* 0x000000ff00137202 */ /* 0x000fe20000000f00 */
[----:B------:R-:W1:Y:S01]  /*0110*/  LDCU.64 UR8, c[0x0][0x358] ;  /* 0x00006b00ff0877ac */ /* 0x000e620008000a00 */
[----:B0-----:R-:W-:-:S09]  /*0120*/  UISETP.GE.AND UP0, UPT, UR5, 0x1, UPT ;  /* 0x000000010500788c */ /* 0x001fd2000bf06270 */
[----:B-1----:R-:W-:Y:S05]  /*0130*/  BRA.U !UP0, `(.L_x_0) ;  /* 0x0000000d08887547 */ /* 0x002fea000b800000 */
[----:B------:R-:W-:Y:S02]  /*0140*/  UISETP.GE.U32.AND UP1, UPT, UR5, 0x8, UPT ;  /* 0x000000080500788c */ /* 0x000fe4000bf26070 */
[----:B------:R-:W-:Y:S01]  /*0150*/  IMAD R11, R8, UR5, RZ ;  /* 0x00000005080b7c24 */ /* 0x000fe2000f8e02ff */
[----:B------:R-:W-:Y:S01]  /*0160*/  ULOP3.LUT UR6, UR5, 0x7, URZ, 0xc0, !UPT ;  /* 0x0000000705067892 */ /* 0x000fe2000f8ec0ff */
[----:B------:R-:W-:Y:S01]  /*0170*/  MOV R19, RZ ;  /* 0x000000ff00137202 */ /* 0x000fe20000000f00 */
[----:B------:R-:W-:Y:S01]  /*0180*/  UMOV UR4, URZ ;  /* 0x000000ff00047c82 */ /* 0x000fe20008000000 */
[----:B------:R-:W-:Y:S01]  /*0190*/  MOV R4, RZ ;  /* 0x000000ff00047202 */ /* 0x000fe20000000f00 */
[----:B------:R-:W-:Y:S02]  /*01a0*/  UISETP.NE.AND UP0, UPT, UR6, URZ, UPT ;  /* 0x000000ff0600728c */ /* 0x000fe4000bf05270 */
[----:B------:R-:W-:Y:S09]  /*01b0*/  BRA.U !UP1, `(.L_x_1) ;  /* 0x00000005099c7547 */ /* 0x000ff2000b800000 */
[----:B------:R-:W0:Y:S01]  /*01c0*/  LDC.64 R2, c[0x0][0x380] ;  /* 0x0000e000ff027b82 */ /* 0x000e220000000a00 */
[----:B------:R-:W-:Y:S01]  /*01d0*/  HFMA2 R19, -RZ, RZ, 0, 0 ;  /* 0x00000000ff137431 */ /* 0x000fe200000001ff */
[----:B------:R-:W-:Y:S01]  /*01e0*/  ULOP3.LUT UR4, UR5, 0x7ffffff8, URZ, 0xc0, !UPT ;  /* 0x7ffffff805047892 */ /* 0x000fe2000f8ec0ff */
[----:B------:R-:W-:-:S03]  /*01f0*/  MOV R10, R0 ;  /* 0x00000000000a7202 */ /* 0x000fc60000000f00 */
[----:B------:R-:W-:Y:S01]  /*0200*/  UIADD3 UR7, UPT, UPT, -UR4, URZ, URZ ;  /* 0x000000ff04077290 */ /* 0x000fe2000fffe1ff */
[----:B0-----:R-:W-:-:S03]  /*0210*/  IMAD.WIDE.U32 R2, R11, 0x8, R2 ;  /* 0x000000080b027825 */ /* 0x001fc600078e0002 */
[----:B------:R-:W-:-:S04]  /*0220*/  IADD3 R2, P0, PT, R2, 0x20, RZ ;  /* 0x0000002002027810 */ /* 0x000fc80007f1e0ff */
[----:B------:R-:W-:-:S09]  /*0230*/  IADD3.X R3, PT, PT, RZ, R3, RZ, P0, !PT ;  /* 0x00000003ff037210 */ /* 0x000fd200007fe4ff */
.L_x_2:
[----:B------:R-:W0:Y:S01]  /*0240*/  LDC.64 R6, c[0x0][0x388] ;  /* 0x0000e200ff067b82 */ /* 0x000e220000000a00 */
[----:B------:R-:W2:Y:S04]  /*0250*/  LDG.E R12, desc[UR8][R2.64+-0x1c] ;  /* 0xffffe408020c7981 */ /* 0x000ea8000c1e1900 */
[----:B------:R-:W3:Y:S04]  /*0260*/  LDG.E R20, desc[UR8][R2.64+-0x20] ;  /* 0xffffe00802147981 */ /* 0x000ee8000c1e1900 */
[----:B------:R-:W4:Y:S04]  /*0270*/  LDG.E R5, desc[UR8][R2.64+-0x14] ;  /* 0xffffec0802057981 */ /* 0x000f28000c1e1900 */
[----:B------:R-:W5:Y:S04]  /*0280*/  LDG.E R26, desc[UR8][R2.64+-0x18] ;  /* 0xffffe808021a7981 */ /* 0x000f68000c1e1900 */
[----:B------:R-:W5:Y:S01]  /*0290*/  LDG.E R24, desc[UR8][R2.64+-0x4] ;  /* 0xfffffc0802187981 */ /* 0x000f62000c1e1900 */
[----:B0-----:R-:W-:-:S05]  /*02a0*/  IMAD.WIDE R6, R10, 0x8, R6 ;  /* 0x000000080a067825 */ /* 0x001fca00078e0206 */
[----:B------:R-:W2:Y:S04]  /*02b0*/  LDG.E R23, desc[UR8][R6.64+0x4] ;  /* 0x0000040806177981 */ /* 0x000ea8000c1e1900 */
[----:B------:R0:W3:Y:S01]  /*02c0*/  LDG.E R13, desc[UR8][R6.64] ;  /* 0x00000008060d7981 */ /* 0x0000e2000c1e1900 */
[----:B------:R-:W-:-:S05]  /*02d0*/  IMAD.WIDE R14, R9, 0x8, R6 ;  /* 0x00000008090e7825 */ /* 0x000fca00078e0206 */
[----:B------:R-:W4:Y:S04]  /*02e0*/  LDG.E R18, desc[UR8][R14.64+0x4] ;  /* 0x000004080e127981 */ /* 0x000f28000c1e1900 */
[----:B------:R-:W5:Y:S01]  /*02f0*/  LDG.E R21, desc[UR8][R14.64] ;  /* 0x000000080e157981 */ /* 0x000f62000c1e1900 */
[----:B------:R-:W-:-:S05]  /*0300*/  IMAD.WIDE R16, R9, 0x8, R14 ;  /* 0x0000000809107825 */ /* 0x000fca00078e020e */
[----:B------:R-:W5:Y:S01]  /*0310*/  LDG.E R22, desc[UR8][R16.64] ;  /* 0x0000000810167981 */ /* 0x000f62000c1e1900 */
[----:B0-----:R-:W-:-:S05]  /*0320*/  IMAD.WIDE R6, R9, 0x8, R16 ;  /* 0x0000000809067825 */ /* 0x001fca00078e0210 */
[----:B------:R-:W5:Y:S04]  /*0330*/  LDG.E R15, desc[UR8][R6.64] ;  /* 0x00000008060f7981 */ /* 0x000f68000c1e1900 */
[----:B------:R-:W5:Y:S01]  /*0340*/  LDG.E R14, desc[UR8][R6.64+0x4] ;  /* 0x00000408060e7981 */ /* 0x000f62000c1e1900 */
[----:B--2---:R-:W-:Y:S01]  /*0350*/  FMUL R25, R12, R23 ;  /* 0x000000170c197220 */ /* 0x004fe20000400000 */
[----:B---3--:R-:W-:-:S03]  /*0360*/  FMUL R12, R13, R12 ;  /* 0x0000000c0d0c7220 */ /* 0x008fc60000400000 */
[C---:B------:R-:W-:Y:S02]  /*0370*/  FFMA R27, R20.reuse, R13, -R25 ;  /* 0x0000000d141b7223 */ /* 0x040fe40000000819 */
[----:B------:R-:W2:Y:S01]  /*0380*/  LDG.E R25, desc[UR8][R2.64+-0xc] ;  /* 0xfffff40802197981 */ /* 0x000ea2000c1e1900 */
[----:B------:R-:W-:-:S03]  /*0390*/  FFMA R20, R20, R23, R12 ;  /* 0x0000001714147223 */ /* 0x000fc6000000000c */
[----:B------:R0:W3:Y:S01]  /*03a0*/  LDG.E R12, desc[UR8][R16.64+0x4] ;  /* 0x00000408100c7981 */ /* 0x0000e2000c1e1900 */
[----:B------:R-:W-:Y:S01]  /*03b0*/  FADD R27, R27, R4 ;  /* 0x000000041b1b7221 */ /* 0x000fe20000000000 */
[----:B----4-:R-:W-:Y:S02]  /*03c0*/  FMUL R29, R5, R18 ;  /* 0x00000012051d7220 */ /* 0x010fe40000400000 */
[----:B------:R-:W4:Y:S02]  /*03d0*/  LDG.E R13, desc[UR8][R2.64+-0x10] ;  /* 0xfffff008020d7981 */ /* 0x000f24000c1e1900 */
[----:B-----5:R-:W-:Y:S02]  /*03e0*/  FFMA R28, R26, R21, -R29 ;  /* 0x000000151a1c7223 */ /* 0x020fe4000000081d */
[----:B------:R-:W5:Y:S01]  /*03f0*/  LDG.E R23, desc[UR8][R2.64+-0x8] ;  /* 0xfffff80802177981 */ /* 0x000f62000c1e1900 */
[----:B0-----:R-:W-:Y:S01]  /*0400*/  FMUL R17, R21, R5 ;  /* 0x0000000515117220 */ /* 0x001fe20000400000 */
[----:B------:R-:W-:-:S02]  /*0410*/  IMAD.WIDE R4, R9, 0x8, R6 ;  /* 0x0000000809047825 */ /* 0x000fc400078e0206 */
[----:B------:R-:W5:Y:S02]  /*0420*/  LDG.E R21, desc[UR8][R2.64+0x4] ;  /* 0x0000040802157981 */ /* 0x000f64000c1e1900 */
[----:B------:R-:W-:Y:S02]  /*0430*/  FFMA R29, R26, R18, R17 ;  /* 0x000000121a1d7223 */ /* 0x000fe40000000011 */
[----:B------:R-:W5:Y:S04]  /*0440*/  LDG.E R16, desc[UR8][R4.64+0x4] ;  /* 0x0000040804107981 */ /* 0x000f68000c1e1900 */
[----:B------:R0:W5:Y:S04]  /*0450*/  LDG.E R17, desc[UR8][R4.64] ;  /* 0x0000000804117981 */ /* 0x000168000c1e1900 */
[----:B------:R-:W5:Y:S01]  /*0460*/  LDG.E R18, desc[UR8][R2.64] ;  /* 0x0000000802127981 */ /* 0x000f62000c1e1900 */
[----:B------:R-:W-:Y:S01]  /*0470*/  FADD R20, R20, R19 ;  /* 0x0000001314147221 */ /* 0x000fe20000000000 */
[----:B------:R-:W-:Y:S01]  /*0480*/  FADD R19, R27, R28 ;  /* 0x0000001c1b137221 */ /* 0x000fe20000000000 */
[----:B------:R-:W-:Y:S01]  /*0490*/  FMUL R27, R15, R24 ;  /* 0x000000180f1b7220 */ /* 0x000fe20000400000 */
[----:B------:R-:W-:Y:S01]  /*04a0*/  FMUL R28, R24, R14 ;  /* 0x0000000e181c7220 */ /* 0x000fe20000400000 */
[----:B------:R-:W-:Y:S01]  /*04b0*/  FADD R20, R20, R29 ;  /* 0x0000001d14147221 */ /* 0x000fe20000000000 */
[----:B--2---:R-:W-:Y:S01]  /*04c0*/  FMUL R26, R22, R25 ;  /* 0x00000019161a7220 */ /* 0x004fe20000400000 */
[----:B---3--:R-:W-:-:S04]  /*04d0*/  FMUL R6, R25, R12 ;  /* 0x0000000c19067220 */ /* 0x008fc80000400000 */
[----:B----4-:R-:W-:Y:S01]  /*04e0*/  FFMA R22, R13, R22, -R6 ;  /* 0x000000160d167223 */ /* 0x010fe20000000806 */
[----:B------:R-:W-:-:S04]  /*04f0*/  IMAD.WIDE R6, R9, 0x8, R4 ;  /* 0x0000000809067825 */ /* 0x000fc800078e0204 */
[----:B------:R-:W-:Y:S01]  /*0500*/  FFMA R25, R13, R12, R26 ;  /* 0x0000000c0d197223 */ /* 0x000fe2000000001a */
[C---:B-----5:R-:W-:Y:S01]  /*0510*/  FFMA R24, R23.reuse, R14, R27 ;  /* 0x0000000e17187223 */ /* 0x060fe2000000001b */
[----:B------:R-:W-:Y:S01]  /*0520*/  FFMA R15, R23, R15, -R28 ;  /* 0x0000000f170f7223 */ /* 0x000fe2000000081c */
[----:B------:R-:W2:Y:S01]  /*0530*/  LDG.E R14, desc[UR8][R2.64+0xc] ;  /* 0x00000c08020e7981 */ /* 0x000ea2000c1e1900 */
[----:B0-----:R-:W-:-:S03]  /*0540*/  IMAD.WIDE R4, R9, 0x8, R6 ;  /* 0x0000000809047825 */ /* 0x001fc600078e0206 */
[----:B------:R-:W3:Y:S01]  /*0550*/  LDG.E R23, desc[UR8][R6.64] ;  /* 0x0000000806177981 */ /* 0x000ee2000c1e1900 */
[----:B------:R-:W-:-:S03]  /*0560*/  FMUL R13, R21, R16 ;  /* 0x00000010150d7220 */ /* 0x000fc60000400000 */
[----:B------:R-:W4:Y:S01]  /*0570*/  LDG.E R26, desc[UR8][R2.64+0x8] ;  /* 0x00000808021a7981 */ /* 0x000f22000c1e1900 */
[----:B------:R-:W-:-:S03]  /*0580*/  FMUL R27, R17, R21 ;  /* 0x00000015111b7220 */ /* 0x000fc60000400000 */
[----:B------:R-:W2:Y:S01]  /*0590*/  LDG.E R21, desc[UR8][R6.64+0x4] ;  /* 0x0000040806157981 */ /* 0x000ea2000c1e1900 */
[C---:B------:R-:W-:Y:S01]  /*05a0*/  FFMA R17, R18.reuse, R17, -R13 ;  /* 0x0000001112117223 */ /* 0x040fe2000000080d */
[----:B------:R-:W-:Y:S02]  /*05b0*/  FFMA R18, R18, R16, R27 ;  /* 0x0000001012127223 */ /* 0x000fe4000000001b */
[----:B------:R-:W5:Y:S04]  /*05c0*/  LDG.E R29, desc[UR8][R4.64] ;  /* 0x00000008041d7981 */ /* 0x000f68000c1e1900 */
[----:B------:R-:W5:Y:S04]  /*05d0*/  LDG.E R16, desc[UR8][R2.64+0x14] ;  /* 0x0000140802107981 */ /* 0x000f68000c1e1900 */
[----:B------:R0:W5:Y:S01]  /*05e0*/  LDG.E R27, desc[UR8][R4.64+0x4] ;  /* 0x00000408041b7981 */ /* 0x000162000c1e1900 */
[----:B------:R-:W-:-:S03]  /*05f0*/  IMAD.WIDE R12, R9, 0x8, R4 ;  /* 0x00000008090c7825 */ /* 0x000fc600078e0204 */
[----:B------:R-:W5:Y:S04]  /*0600*/  LDG.E R6, desc[UR8][R2.64+0x10] ;  /* 0x0000100802067981 */ /* 0x000f68000c1e1900 */
[----:B------:R-:W5:Y:S01]  /*0610*/  LDG.E R28, desc[UR8][R12.64] ;  /* 0x000000080c1c7981 */ /* 0x000f62000c1e1900 */
[----:B0-----:R-:W-:-:S03]  /*0620*/  FADD R4, R19, R22 ;  /* 0x0000001613047221 */ /* 0x001fc60000000000 */
[----:B------:R-:W5:Y:S04]  /*0630*/  LDG.E R7, desc[UR8][R12.64+0x4] ;  /* 0x000004080c077981 */ /* 0x000f68000c1e1900 */
[----:B------:R-:W5:Y:S04]  /*0640*/  LDG.E R19, desc[UR8][R2.64+0x1c] ;  /* 0x00001c0802137981 */ /* 0x000f68000c1e1900 */
[----:B------:R0:W5:Y:S01]  /*0650*/  LDG.E R22, desc[UR8][R2.64+0x18] ;  /* 0x0000180802167981 */ /* 0x000162000c1e1900 */
[----:B------:R-:W-:Y:S01]  /*0660*/  FADD R25, R20, R25 ;  /* 0x0000001914197221 */ /* 0x000fe20000000000 */
[----:B------:R-:W-:Y:S01]  /*0670*/  FADD R20, R4, R15 ;  /* 0x0000000f04147221 */ /* 0x000fe20000000000 */
[----:B------:R-:W-:-:S02]  /*0680*/  UIADD3 UR7, UPT, UPT, UR7, 0x8, URZ ;  /* 0x0000000807077890 */ /* 0x000fc4000fffe0ff */
[----:B------:R-:W-:Y:S01]  /*0690*/  FADD R25, R25, R24 ;  /* 0x0000001819197221 */ /* 0x000fe20000000000 */
[----:B------:R-:W-:Y:S01]  /*06a0*/  FADD R17, R20, R17 ;  /* 0x0000001114117221 */ /* 0x000fe20000000000 */
[----:B------:R-:W-:Y:S02]  /*06b0*/  UISETP.NE.AND UP1, UPT, UR7, URZ, UPT ;  /* 0x000000ff0700728c */ /* 0x000fe4000bf25270 */
[----:B------:R-:W-:Y:S01]  /*06c0*/  FADD R18, R25, R18 ;  /* 0x0000001219127221 */ /* 0x000fe20000000000 */
[----:B0-----:R-:W-:Y:S02]  /*06d0*/  IADD3 R2, P0, PT, R2, 0x40, RZ ;  /* 0x0000004002027810 */ /* 0x001fe40007f1e0ff */
[----:B------:R-:W-:Y:S02]  /*06e0*/  LEA R10, R9, R10, 0x3 ;  /* 0x0000000a090a7211 */ /* 0x000fe400078e18ff */
[----:B------:R-:W-:Y:S01]  /*06f0*/  IADD3.X R3, PT, PT, RZ, R3, RZ, P0, !PT ;  /* 0x00000003ff037210 */ /* 0x000fe200007fe4ff */
[----:B--2---:R-:W-:Y:S01]  /*0700*/  FMUL R5, R14, R21 ;  /* 0x000000150e057220 */ /* 0x004fe20000400000 */
[----:B---3--:R-:W-:-:S03]  /*0710*/  FMUL R14, R23, R14 ;  /* 0x0000000e170e7220 */ /* 0x008fc60000400000 */
[C---:B----4-:R-:W-:Y:S01]  /*0720*/  FFMA R4, R26.reuse, R23, -R5 ;  /* 0x000000171a047223 */ /* 0x050fe20000000805 */
[----:B------:R-:W-:-:S03]  /*0730*/  FFMA R21, R26, R21, R14 ;  /* 0x000000151a157223 */ /* 0x000fc6000000000e */
[----:B------:R-:W-:Y:S01]  /*0740*/  FADD R4, R17, R4 ;  /* 0x0000000411047221 */ /* 0x000fe20000000000 */
[----:B-----5:R-:W-:Y:S01]  /*0750*/  FMUL R5, R16, R27 ;  /* 0x0000001b10057220 */ /* 0x020fe20000400000 */
[----:B------:R-:W-:-:S03]  /*0760*/  FMUL R16, R29, R16 ;  /* 0x000000101d107220 */ /* 0x000fc60000400000 */
[C---:B------:R-:W-:Y:S01]  /*0770*/  FFMA R5, R6.reuse, R29, -R5 ;  /* 0x0000001d06057223 */ /* 0x040fe20000000805 */
[----:B------:R-:W-:Y:S01]  /*0780*/  FFMA R27, R6, R27, R16 ;  /* 0x0000001b061b7223 */ /* 0x000fe20000000010 */
[----:B------:R-:W-:Y:S02]  /*0790*/  FADD R18, R18, R21 ;  /* 0x0000001512127221 */ /* 0x000fe40000000000 */
[----:B------:R-:W-:Y:S02]  /*07a0*/  FADD R4, R4, R5 ;  /* 0x0000000504047221 */ /* 0x000fe40000000000 */
[----:B------:R-:W-:Y:S01]  /*07b0*/  FADD R18, R18, R27 ;  /* 0x0000001b12127221 */ /* 0x000fe20000000000 */
[----:B------:R-:W-:Y:S01]  /*07c0*/  FMUL R5, R19, R7 ;  /* 0x0000000713057220 */ /* 0x000fe20000400000 */
[----:B------:R-:W-:-:S03]  /*07d0*/  FMUL R6, R28, R19 ;  /* 0x000000131c067220 */ /* 0x000fc60000400000 */
[C---:B------:R-:W-:Y:S01]  /*07e0*/  FFMA R5, R22.reuse, R28, -R5 ;  /* 0x0000001c16057223 */ /* 0x040fe20000000805 */
[----:B------:R-:W-:-:S03]  /*07f0*/  FFMA R7, R22, R7, R6 ;  /* 0x0000000716077223 */ /* 0x000fc60000000006 */
[----:B------:R-:W-:Y:S01]  /*0800*/  FADD R4, R4, R5 ;  /* 0x0000000504047221 */ /* 0x000fe20000000000 */
[----:B------:R-:W-:Y:S01]  /*0810*/  FADD R19, R18, R7 ;  /* 0x0000000712137221 */ /* 0x000fe20000000000 */
[----:B------:R-:W-:Y:S06]  /*0820*/  BRA.U UP1, `(.L_x_2) ;  /* 0xfffffff901847547 */ /* 0x000fec000b83ffff */
.L_x_1:
[----:B------:R-:W-:Y:S05]  /*0830*/  BRA.U !UP0, `(.L_x_0) ;  /* 0x0000000508c87547 */ /* 0x000fea000b800000 */
[----:B------:R-:W-:Y:S02]  /*0840*/  UISETP.GE.U32.AND UP0, UPT, UR6, 0x4, UPT ;  /* 0x000000040600788c */ /* 0x000fe4000bf06070 */
[----:B------:R-:W-:-:S04]  /*0850*/  ULOP3.LUT UR7, UR5, 0x3, URZ, 0xc0, !UPT ;  /* 0x0000000305077892 */ /* 0x000fc8000f8ec0ff */
[----:B------:R-:W-:-:S03]  /*0860*/  UISETP.NE.AND UP1, UPT, UR7, URZ, UPT ;  /* 0x000000ff0700728c */ /* 0x000fc6000bf25270 */
[----:B------:R-:W-:Y:S08]  /*0870*/  BRA.U !UP0, `(.L_x_3) ;  /* 0x0000000108dc7547 */ /* 0x000ff0000b800000 */
[----:B------:R-:W0:Y:S01]  /*0880*/  LDC.64 R22, c[0x0][0x380] ;  /* 0x0000e000ff167b82 */ /* 0x000e220000000a00 */
[----:B------:R-:W1:Y:S01]  /*0890*/  LDCU.64 UR10, c[0x0][0x380] ;  /* 0x00007000ff0a77ac */ /* 0x000e620008000a00 */
[----:B------:R-:W-:Y:S01]  /*08a0*/  IADD3 R3, PT, PT, R11, UR4, RZ ;  /* 0x000000040b037c10 */ /* 0x000fe2000fffe0ff */
[----:B------:R-:W-:Y:S01]  /*08b0*/  IMAD R5, R9, UR4, R0 ;  /* 0x0000000409057c24 */ /* 0x000fe2000f8e0200 */
[----:B------:R-:W-:-:S04]  /*08c0*/  IADD3 R6, P0, PT, R11, UR4, RZ ;  /* 0x000000040b067c10 */ /* 0x000fc8000ff1e0ff */
[----:B------:R-:W2:Y:S01]  /*08d0*/  LDC.64 R14, c[0x0][0x388] ;  /* 0x0000e200ff0e7b82 */ /* 0x000ea20000000a00 */
[----:B0-----:R-:W-:Y:S01]  /*08e0*/  IMAD.WIDE.U32 R22, R3, 0x8, R22 ;  /* 0x0000000803167825 */ /* 0x001fe200078e0016 */
[----:B------:R-:W-:Y:S02]  /*08f0*/  IADD3.X R3, PT, PT, RZ, RZ, RZ, P0, !PT ;  /* 0x000000ffff037210 */ /* 0x000fe400007fe4ff */
[C---:B-1----:R-:W-:Y:S02]  /*0900*/  LEA R2, P0, R6.reuse, UR10, 0x3 ;  /* 0x0000000a06027c11 */ /* 0x042fe4000f8018ff */
[----:B------:R-:W3:Y:S02]  /*0910*/  LDG.E R16, desc[UR8][R22.64+0x4] ;  /* 0x0000040816107981 */ /* 0x000ee4000c1e1900 */
[----:B------:R-:W-:Y:S01]  /*0920*/  LEA.HI.X R3, R6, UR11, R3, 0x3, P0 ;  /* 0x0000000b06037c11 */ /* 0x000fe200080f1c03 */
[----:B--2---:R-:W-:Y:S01]  /*0930*/  IMAD.WIDE R14, R5, 0x8, R14 ;  /* 0x00000008050e7825 */ /* 0x004fe200078e020e */
[----:B------:R-:W2:Y:S04]  /*0940*/  LDG.E R20, desc[UR8][R22.64] ;  /* 0x0000000816147981 */ /* 0x000ea8000c1e1900 */
[----:B------:R-:W3:Y:S01]  /*0950*/  LDG.E R5, desc[UR8][R14.64+0x4] ;  /* 0x000004080e057981 */ /* 0x000ee2000c1e1900 */
[----:B------:R-:W-:-:S03]  /*0960*/  IMAD.WIDE R6, R9, 0x8, R14 ;  /* 0x0000000809067825 */ /* 0x000fc600078e020e */
[----:B------:R0:W4:Y:S01]  /*0970*/  LDG.E R10, desc[UR8][R14.64] ;  /* 0x000000080e0a7981 */ /* 0x000122000c1e1900 */
[----:B------:R-:W-:-:S03]  /*0980*/  IMAD.WIDE R12, R9, 0x8, R6 ;  /* 0x00000008090c7825 */ /* 0x000fc600078e0206 */
[----:B------:R-:W5:Y:S04]  /*0990*/  LDG.E R17, desc[UR8][R6.64+0x4] ;  /* 0x0000040806117981 */ /* 0x000f68000c1e1900 */
[----:B------:R-:W5:Y:S01]  /*09a0*/  LDG.E R18, desc[UR8][R2.64+0xc] ;  /* 0x00000c0802127981 */ /* 0x000f62000c1e1900 */
[----:B0-----:R-:W-:-:S03]  /*09b0*/  IMAD.WIDE R14, R9, 0x8, R12 ;  /* 0x00000008090e7825 */ /* 0x001fc600078e020c */
[----:B------:R3:W5:Y:S04]  /*09c0*/  LDG.E R25, desc[UR8][R6.64] ;  /* 0x0000000806197981 */ /* 0x000768000c1e1900 */
[----:B------:R-:W5:Y:S04]  /*09d0*/  LDG.E R21, desc[UR8][R2.64+0x14] ;  /* 0x0000140802157981 */ /* 0x000f68000c1e1900 */
[----:B------:R-:W5:Y:S04]  /*09e0*/  LDG.E R24, desc[UR8][R12.64+0x4] ;  /* 0x000004080c187981 */ /* 0x000f68000c1e1900 */
[----:B------:R-:W5:Y:S04]  /*09f0*/  LDG.E R28, desc[UR8][R2.64+0x8] ;  /* 0x00000808021c7981 */ /* 0x000f68000c1e1900 */
[----:B------:R-:W5:Y:S04]  /*0a00*/  LDG.E R26, desc[UR8][R12.64] ;  /* 0x000000080c1a7981 */ /* 0x000f68000c1e1900 */
[----:B------:R-:W5:Y:S04]  /*0a10*/  LDG.E R22, desc[UR8][R2.64+0x1c] ;  /* 0x00001c0802167981 */ /* 0x000f68000c1e1900 */
[----:B------:R-:W5:Y:S04]  /*0a20*/  LDG.E R23, desc[UR8][R14.64+0x4] ;  /* 0x000004080e177981 */ /* 0x000f68000c1e1900 */
[----:B------:R-:W5:Y:S04]  /*0a30*/  LDG.E R27, desc[UR8][R2.64+0x10] ;  /* 0x00001008021b7981 */ /* 0x000f68000c1e1900 */
[----:B------:R-:W5:Y:S04]  /*0a40*/  LDG.E R29, desc[UR8][R14.64] ;  /* 0x000000080e1d7981 */ /* 0x000f68000c1e1900 */
[----:B------:R0:W5:Y:S01]  /*0a50*/  LDG.E R6, desc[UR8][R2.64+0x18] ;  /* 0x0000180802067981 */ /* 0x000162000c1e1900 */
[----:B------:R-:W-:Y:S01]  /*0a60*/  UIADD3 UR4, UPT, UPT, UR4, 0x4, URZ ;  /* 0x0000000404047890 */ /* 0x000fe2000fffe0ff */
[----:B---3--:R-:W-:Y:S01]  /*0a70*/  FMUL R7, R16, R5 ;  /* 0x0000000510077220 */ /* 0x008fe20000400000 */
[----:B----4-:R-:W-:-:S03]  /*0a80*/  FMUL R16, R10, R16 ;  /* 0x000000100a107220 */ /* 0x010fc60000400000 */
[C---:B--2---:R-:W-:Y:S01]  /*0a90*/  FFMA R7, R20.reuse, R10, -R7 ;  /* 0x0000000a14077223 */ /* 0x044fe20000000807 */
[----:B------:R-:W-:Y:S01]  /*0aa0*/  FFMA R16, R20, R5, R16 ;  /* 0x0000000514107223 */ /* 0x000fe20000000010 */
[----:B-----5:R-:W-:Y:S02]  /*0ab0*/  FMUL R5, R18, R17 ;  /* 0x0000001112057220 */ /* 0x020fe40000400000 */
[----:B------:R-:W-:Y:S01]  /*0ac0*/  FADD R7, R4, R7 ;  /* 0x0000000704077221 */ /* 0x000fe20000000000 */
[----:B------:R-:W-:Y:S01]  /*0ad0*/  FMUL R18, R25, R18 ;  /* 0x0000001219127220 */ /* 0x000fe20000400000 */
[----:B------:R-:W-:Y:S01]  /*0ae0*/  FADD R16, R19, R16 ;  /* 0x0000001013107221 */ /* 0x000fe20000000000 */
[----:B------:R-:W-:Y:S01]  /*0af0*/  FMUL R10, R21, R24 ;  /* 0x00000018150a7220 */ /* 0x000fe20000400000 */
[C---:B------:R-:W-:Y:S01]  /*0b00*/  FFMA R4, R28.reuse, R25, -R5 ;  /* 0x000000191c047223 */ /* 0x040fe20000000805 */
[----:B------:R-:W-:Y:S01]  /*0b10*/  FFMA R17, R28, R17, R18 ;  /* 0x000000111c117223 */ /* 0x000fe20000000012 */
[----:B------:R-:W-:-:S02]  /*0b20*/  FMUL R21, R26, R21 ;  /* 0x000000151a157220 */ /* 0x000fc40000400000 */
[----:B------:R-:W-:Y:S01]  /*0b30*/  FADD R4, R7, R4 ;  /* 0x0000000407047221 */ /* 0x000fe20000000000 */
[----:B------:R-:W-:Y:S01]  /*0b40*/  FADD R16, R16, R17 ;  /* 0x0000001110107221 */ /* 0x000fe20000000000 */
[----:B------:R-:W-:Y:S01]  /*0b50*/  FMUL R5, R22, R23 ;  /* 0x0000001716057220 */ /* 0x000fe20000400000 */
[C---:B0-----:R-:W-:Y:S01]  /*0b60*/  FFMA R3, R27.reuse, R26, -R10 ;  /* 0x0000001a1b037223 */ /* 0x041fe2000000080a */
[----:B------:R-:W-:Y:S01]  /*0b70*/  FFMA R21, R27, R24, R21 ;  /* 0x000000181b157223 */ /* 0x000fe20000000015 */
[----:B------:R-:W-:Y:S02]  /*0b80*/  FMUL R22, R29, R22 ;  /* 0x000000161d167220 */ /* 0x000fe40000400000 */
[----:B------:R-:W-:Y:S01]  /*0b90*/  FADD R4, R4, R3 ;  /* 0x0000000304047221 */ /* 0x000fe20000000000 */
[----:B------:R-:W-:Y:S01]  /*0ba0*/  FADD R16, R16, R21 ;  /* 0x0000001510107221 */ /* 0x000fe20000000000 */
[C---:B------:R-:W-:Y:S01]  /*0bb0*/  FFMA R5, R6.reuse, R29, -R5 ;  /* 0x0000001d06057223 */ /* 0x040fe20000000805 */
[----:B------:R-:W-:-:S03]  /*0bc0*/  FFMA R19, R6, R23, R22 ;  /* 0x0000001706137223 */ /* 0x000fc60000000016 */
[----:B------:R-:W-:Y:S01]  /*0bd0*/  FADD R4, R4, R5 ;  /* 0x0000000504047221 */ /* 0x000fe20000000000 */
[----:B------:R-:W-:-:S07]  /*0be0*/  FADD R19, R16, R19 ;  /* 0x0000001310137221 */ /* 0x000fce0000000000 */
.L_x_3:
[----:B------:R-:W-:Y:S05]  /*0bf0*/  BRA.U !UP1, `(.L_x_0) ;  /* 0x0000000109d87547 */ /* 0x000fea000b800000 */
[----:B------:R-:W-:Y:S02]  /*0c00*/  UISETP.NE.AND UP0, UPT, UR7, 0x1, UPT ;  /* 0x000000010700788c */ /* 0x000fe4000bf05270 */
[----:B------:R-:W-:-:S04]  /*0c10*/  ULOP3.LUT UR5, UR5, 0x1, URZ, 0xc0, !UPT ;  /* 0x0000000105057892 */ /* 0x000fc8000f8ec0ff */
[----:B------:R-:W-:-:S03]  /*0c20*/  UISETP.NE.U32.AND UP1, UPT, UR5, 0x1, UPT ;  /* 0x000000010500788c */ /* 0x000fc6000bf25070 */
[----:B------:R-:W-:Y:S08]  /*0c30*/  BRA.U !UP0, `(.L_x_4) ;  /* 0x0000000108847547 */ /* 0x000ff0000b800000 */
[----:B------:R-:W0:Y:S01]  /*0c40*/  LDC.64 R12, c[0x0][0x388] ;  /* 0x0000e200ff0c7b82 */ /* 0x000e220000000a00 */
[----:B------:R-:W1:Y:S01]  /*0c50*/  LDCU.64 UR6, c[0x0][0x380] ;  /* 0x00007000ff0677ac */ /* 0x000e620008000a00 */
[----:B------:R-:W-:Y:S01]  /*0c60*/  IADD3 R3, PT, PT, R11, UR4, RZ ;  /* 0x000000040b037c10 */ /* 0x000fe2000fffe0ff */
[----:B------:R-:W-:Y:S01]  /*0c70*/  IMAD R15, R9, UR4, R0 ;  /* 0x00000004090f7c24 */ /* 0x000fe2000f8e0200 */
[----:B------:R-:W-:-:S04]  /*0c80*/  IADD3 R5, P0, PT, R11, UR4, RZ ;  /* 0x000000040b057c10 */ /* 0x000fc8000ff1e0ff */
[----:B------:R-:W2:Y:S01]  /*0c90*/  LDC.64 R6, c[0x0][0x380] ;  /* 0x0000e000ff067b82 */ /* 0x000ea20000000a00 */
[----:B------:R-:W-:Y:S02]  /*0ca0*/  IADD3.X R10, PT, PT, RZ, RZ, RZ, P0, !PT ;  /* 0x000000ffff0a7210 */ /* 0x000fe400007fe4ff */
[----:B-1----:R-:W-:Y:S01]  /*0cb0*/  LEA R2, P0, R5, UR6, 0x3 ;  /* 0x0000000605027c11 */ /* 0x002fe2000f8018ff */
[----:B0-----:R-:W-:-:S05]  /*0cc0*/  IMAD.WIDE R14, R15, 0x8, R12 ;  /* 0x000000080f0e7825 */ /* 0x001fca00078e020c */
[----:B------:R-:W3:Y:S01]  /*0cd0*/  LDG.E R16, desc[UR8][R14.64+0x4] ;  /* 0x000004080e107981 */ /* 0x000ee2000c1e1900 */
[----:B--2---:R-:W-:Y:S01]  /*0ce0*/  IMAD.WIDE.U32 R6, R3, 0x8, R6 ;  /* 0x0000000803067825 */ /* 0x004fe200078e0006 */
[----:B------:R-:W-:Y:S02]  /*0cf0*/  LEA.HI.X R3, R5, UR7, R10, 0x3, P0 ;  /* 0x0000000705037c11 */ /* 0x000fe400080f1c0a */
[----:B------:R-:W2:Y:S01]  /*0d00*/  LDG.E R10, desc[UR8][R14.64] ;  /* 0x000000080e0a7981 */ /* 0x000ea2000c1e1900 */
[----:B------:R-:W-:-:S03]  /*0d10*/  IMAD.WIDE R12, R9, 0x8, R14 ;  /* 0x00000008090c7825 */ /* 0x000fc600078e020e */
[----:B------:R-:W3:Y:S04]  /*0d20*/  LDG.E R17, desc[UR8][R6.64+0x4] ;  /* 0x0000040806117981 */ /* 0x000ee8000c1e1900 */
[----:B------:R-:W4:Y:S04]  /*0d30*/  LDG.E R5, desc[UR8][R6.64] ;  /* 0x0000000806057981 */ /* 0x000f28000c1e1900 */
[----:B------:R-:W5:Y:S04]  /*0d40*/  LDG.E R25, desc[UR8][R12.64+0x4] ;  /* 0x000004080c197981 */ /* 0x000f68000c1e1900 */
[----:B------:R-:W5:Y:S04]  /*0d50*/  LDG.E R22, desc[UR8][R2.64+0xc] ;  /* 0x00000c0802167981 */ /* 0x000f68000c1e1900 */
[----:B------:R-:W5:Y:S04]  /*0d60*/  LDG.E R23, desc[UR8][R12.64] ;  /* 0x000000080c177981 */ /* 0x000f68000c1e1900 */
[----:B------:R-:W5:Y:S01]  /*0d70*/  LDG.E R20, desc[UR8][R2.64+0x8] ;  /* 0x0000080802147981 */ /* 0x000f62000c1e1900 */
[----:B------:R-:W-:Y:S01]  /*0d80*/  UIADD3 UR4, UPT, UPT, UR4, 0x2, URZ ;  /* 0x0000000204047890 */ /* 0x000fe2000fffe0ff */
[----:B---3--:R-:W-:Y:S01]  /*0d90*/  FMUL R18, R17, R16 ;  /* 0x0000001011127220 */ /* 0x008fe20000400000 */
[----:B--2---:R-:W-:-:S03]  /*0da0*/  FMUL R21, R10, R17 ;  /* 0x000000110a157220 */ /* 0x004fc60000400000 */
[C---:B----4-:R-:W-:Y:S01]  /*0db0*/  FFMA R17, R5.reuse, R10, -R18 ;  /* 0x0000000a05117223 */ /* 0x050fe20000000812 */
[----:B------:R-:W-:Y:S01]  /*0dc0*/  FFMA R16, R5, R16, R21 ;  /* 0x0000001005107223 */ /* 0x000fe20000000015 */
[----:B-----5:R-:W-:-:S03]  /*0dd0*/  FMUL R5, R22, R25 ;  /* 0x0000001916057220 */ /* 0x020fc60000400000 */
[----:B------:R-:W-:Y:S01]  /*0de0*/  FADD R16, R19, R16 ;  /* 0x0000001013107221 */ /* 0x000fe20000000000 */
[----:B------:R-:W-:Y:S01]  /*0df0*/  FMUL R22, R23, R22 ;  /* 0x0000001617167220 */ /* 0x000fe20000400000 */
[----:B------:R-:W-:Y:S01]  /*0e00*/  FADD R4, R4, R17 ;  /* 0x0000001104047221 */ /* 0x000fe20000000000 */
[C---:B------:R-:W-:Y:S02]  /*0e10*/  FFMA R5, R20.reuse, R23, -R5 ;  /* 0x0000001714057223 */ /* 0x040fe40000000805 */
[----:B------:R-:W-:Y:S02]  /*0e20*/  FFMA R19, R20, R25, R22 ;  /* 0x0000001914137223 */ /* 0x000fe40000000016 */
[----:B------:R-:W-:Y:S02]  /*0e30*/  FADD R4, R4, R5 ;  /* 0x0000000504047221 */ /* 0x000fe40000000000 */
[----:B------:R-:W-:-:S07]  /*0e40*/  FADD R19, R16, R19 ;  /* 0x0000001310137221 */ /* 0x000fce0000000000 */
.L_x_4:
[----:B------:R-:W-:Y:S05]  /*0e50*/  BRA.U UP1, `(.L_x_0) ;  /* 0x0000000101407547 */ /* 0x000fea000b800000 */
[----:B------:R-:W0:Y:S01]  /*0e60*/  LDC.64 R2, c[0x0][0x380] ;  /* 0x0000e000ff027b82 */ /* 0x000e220000000a00 */
[----:B------:R-:W-:Y:S01]  /*0e70*/  IADD3 R11, PT, PT, R11, UR4, RZ ;  /* 0x000000040b0b7c10 */ /* 0x000fe2000fffe0ff */
[----:B------:R-:W-:-:S06]  /*0e80*/  IMAD R5, R9, UR4, R0 ;  /* 0x0000000409057c24 */ /* 0x000fcc000f8e0200 */
[----:B------:R-:W1:Y:S01]  /*0e90*/  LDC.64 R6, c[0x0][0x388] ;  /* 0x0000e200ff067b82 */ /* 0x000e620000000a00 */
[----:B0-----:R-:W-:-:S05]  /*0ea0*/  IMAD.WIDE.U32 R2, R11, 0x8, R2 ;  /* 0x000000080b027825 */ /* 0x001fca00078e0002 */
[----:B------:R-:W2:Y:S01]  /*0eb0*/  LDG.E R11, desc[UR8][R2.64+0x4] ;  /* 0x00000408020b7981 */ /* 0x000ea2000c1e1900 */
[----:B-1----:R-:W-:-:S03]  /*0ec0*/  IMAD.WIDE R6, R5, 0x8, R6 ;  /* 0x0000000805067825 */ /* 0x002fc600078e0206 */
[----:B------:R-:W3:Y:S04]  /*0ed0*/  LDG.E R5, desc[UR8][R2.64] ;  /* 0x0000000802057981 */ /* 0x000ee8000c1e1900 */
[----:B------:R-:W2:Y:S04]  /*0ee0*/  LDG.E R12, desc[UR8][R6.64+0x4] ;  /* 0x00000408060c7981 */ /* 0x000ea8000c1e1900 */
[----:B------:R-:W4:Y:S01]  /*0ef0*/  LDG.E R10, desc[UR8][R6.64] ;  /* 0x00000008060a7981 */ /* 0x000f22000c1e1900 */
[----:B--2---:R-:W-:Y:S01]  /*0f00*/  FMUL R14, R11, R12 ;  /* 0x0000000c0b0e7220 */ /* 0x004fe20000400000 */
[----:B----4-:R-:W-:-:S03]  /*0f10*/  FMUL R13, R10, R11 ;  /* 0x0000000b0a0d7220 */ /* 0x010fc60000400000 */
[C---:B---3--:R-:W-:Y:S01]  /*0f20*/  FFMA R11, R5.reuse, R10, -R14 ;  /* 0x0000000a050b7223 */ /* 0x048fe2000000080e */
[----:B------:R-:W-:-:S03]  /*0f30*/  FFMA R12, R5, R12, R13 ;  /* 0x0000000c050c7223 */ /* 0x000fc6000000000d */
[----:B------:R-:W-:Y:S01]  /*0f40*/  FADD R4, R4, R11 ;  /* 0x0000000b04047221 */ /* 0x000fe20000000000 */
[----:B------:R-:W-:-:S07]  /*0f50*/  FADD R19, R19, R12 ;  /* 0x0000000c13137221 */ /* 0x000fce0000000000 */
.L_x_0:
[----:B------:R-:W0:Y:S01]  /*0f60*/  LDC.64 R2, c[0x0][0x390] ;  /* 0x0000e400ff027b82 */ /* 0x000e220000000a00 */
[----:B------:R-:W-:-:S04]  /*0f70*/  IMAD R9, R8, R9, R0 ;  /* 0x0000000908097224 */ /* 0x000fc800078e0200 */
[----:B0-----:R-:W-:-:S05]  /*0f80*/  IMAD.WIDE R2, R9, 0x8, R2 ;  /* 0x0000000809027825 */ /* 0x001fca00078e0202 */
[----:B------:R-:W-:Y:S04]  /*0f90*/  STG.E desc[UR8][R2.64], R4 ;  /* 0x0000000402007986 */ /* 0x000fe8000c101908 */
[----:B------:R-:W-:Y:S01]  /*0fa0*/  STG.E desc[UR8][R2.64+0x4], R19 ;  /* 0x0000041302007986 */ /* 0x000fe2000c101908 */
[----:B------:R-:W-:Y:S05]  /*0fb0*/  EXIT ;  /* 0x000000000000794d */ /* 0x000fea0003800000 */
.L_x_5:
[----:B------:R-:W-:-:S00]  /*0fc0*/  BRA `(.L_x_5) ;  /* 0xfffffffc00fc7947 */ /* 0x000fc0000383ffff */
[----:B------:R-:W-:-:S00]  /*0fd0*/  NOP ;  /* 0x0000000000007918 */ /* 0x000fc00000000000 */
        /* <DEDUP_REMOVED lines=10> */
.L_x_7:


//--------------------- .text._Z19tensor_mul_kernel1DI6complxEvPKT_S3_PS1_m --------------------------
	.section	.text._Z19tensor_mul_kernel1DI6complxEvPKT_S3_PS1_m,"ax",@progbits
	.align	128
        .global         _Z19tensor_mul_kernel1DI6complxEvPKT_S3_PS1_m
        .type           _Z19tensor_mul_kernel1DI6complxEvPKT_S3_PS1_m,@function
        .size           _Z19tensor_mul_kernel1DI6complxEvPKT_S3_PS1_m,(.L_x_8 - _Z19tensor_mul_kernel1DI6complxEvPKT_S3_PS1_m)
        .other          _Z19tensor_mul_kernel1DI6complxEvPKT_S3_PS1_m,@"STO_CUDA_ENTRY STV_DEFAULT"
_Z19tensor_mul_kernel1DI6complxEvPKT_S3_PS1_m:
.text._Z19tensor_mul_kernel1DI6complxEvPKT_S3_PS1_m:
[----:B------:R-:W-:Y:S01]  /*0000*/  LDC R1, c[0x0][0x37c] ;  /* 0x0000df00ff017b82 */ /* 0x000fe20000000800 */
[----:B------:R-:W0:Y:S07]  /*0010*/  S2R R2, SR_TID.X ;  /* 0x0000000000027919 */ /* 0x000e2e0000002100 */
[----:B------:R-:W0:Y:S01]  /*0020*/  S2UR UR4, SR_CTAID.X ;  /* 0x00000000000479c3 */ /* 0x000e220000002500 */
[----:B------:R-:W1:Y:S01]  /*0030*/  LDCU.64 UR6, c[0x0][0x398] ;  /* 0x00007300ff0677ac */ /* 0x000e620008000a00 */
[----:B------:R-:W-:-:S06]  /*0040*/  IMAD.MOV.U32 R3, RZ, RZ, RZ ;  /* 0x000000ffff037224 */ /* 0x000fcc00078e00ff */
[----:B------:R-:W0:Y:S02]  /*0050*/  LDC R5, c[0x0][0x360] ;  /* 0x0000d800ff057b82 */ /* 0x000e240000000800 */
[----:B0-----:R-:W-:-:S03]  /*0060*/  IMAD.WIDE.U32 R2, R5, UR4, R2 ;  /* 0x0000000405027c25 */ /* 0x001fc6000f8e0002 */
[----:B-1----:R-:W-:-:S04]  /*0070*/  ISETP.GE.U32.AND P0, PT, R2, UR6, PT ;  /* 0x0000000602007c0c */ /* 0x002fc8000bf06070 */
[----:B------:R-:W-:-:S13]  /*0080*/  ISETP.GE.U32.AND.EX P0, PT, R3, UR7, PT, P0 ;  /* 0x0000000703007c0c */ /* 0x000fda000bf06100 */
[----:B------:R-:W-:Y:S05]  /*0090*/  @P0 EXIT ;  /* 0x000000000000094d */ /* 0x000fea0003800000 */
[----:B------:R-:W0:Y:S01]  /*00a0*/  LDCU.128 UR8, c[0x0][0x380] ;  /* 0x00007000ff0877ac */ /* 0x000e220008000c00 */
[C---:B------:R-:W-:Y:S01]  /*00b0*/  IMAD.SHL.U32 R6, R2.reuse, 0x8, RZ ;  /* 0x0000000802067824 */ /* 0x040fe200078e00ff */
[----:B------:R-:W-:Y:S01]  /*00c0*/  SHF.L.U64.HI R7, R2, 0x3, R3 ;  /* 0x0000000302077819 */ /* 0x000fe20000010203 */
[----:B------:R-:W1:Y:S01]  /*00d0*/  LDCU.64 UR4, c[0x0][0x358] ;  /* 0x00006b00ff0477ac */ /* 0x000e620008000a00 */
[----:B------:R-:W2:Y:S02]  /*00e0*/  LDCU.64 UR6, c[0x0][0x390] ;  /* 0x00007200ff0677ac */ /* 0x000ea40008000a00 */
[C---:B0-----:R-:W-:Y:S02]  /*00f0*/  IADD3 R2, P0, PT, R6.reuse, UR8, RZ ;  /* 0x0000000806027c10 */ /* 0x041fe4000ff1e0ff */
[----:B------:R-:W-:Y:S02]  /*0100*/  IADD3 R4, P1, PT, R6, UR10, RZ ;  /* 0x0000000a06047c10 */ /* 0x000fe4000ff3e0ff */
[----:B------:R-:W-:-:S02]  /*0110*/  IADD3.X R3, PT, PT, R7, UR9, RZ, P0, !PT ;  /* 0x0000000907037c10 */ /* 0x000fc400087fe4ff */
[----:B------:R-:W-:-:S03]  /*0120*/  IADD3.X R5, PT, PT, R7, UR11, RZ, P1, !PT ;  /* 0x0000000b07057c10 */ /* 0x000fc60008ffe4ff */
[----:B-1----:R-:W3:Y:S04]  /*0130*/  LDG.E R8, desc[UR4][R2.64+0x4] ;  /* 0x0000040402087981 */ /* 0x002ee8000c1e1900 */
[----:B------:R-:W3:Y:S04]  /*0140*/  LDG.E R11, desc[UR4][R4.64+0x4] ;  /* 0x00000404040b7981 */ /* 0x000ee8000c1e1900 */
[----:B------:R-:W4:Y:S04]  /*0150*/  LDG.E R9, desc[UR4][R4.64] ;  /* 0x0000000404097981 */ /* 0x000f28000c1e1900 */
[----:B------:R-:W5:Y:S01]  /*0160*/  LDG.E R0, desc[UR4][R2.64] ;  /* 0x0000000402007981 */ /* 0x000f62000c1e1900 */
[----:B--2---:R-:W-:-:S04]  /*0170*/  IADD3 R6, P0, PT, R6, UR6, RZ ;  /* 0x0000000606067c10 */ /* 0x004fc8000ff1e0ff */
[----:B------:R-:W-:Y:S01]  /*0180*/  IADD3.X R7, PT, PT, R7, UR7, RZ, P0, !PT ;  /* 0x0000000707077c10 */ /* 0x000fe200087fe4ff */
[----:B---3--:R-:W-:Y:S01]  /*0190*/  FMUL R13, R8, R11 ;  /* 0x0000000b080d7220 */ /* 0x008fe20000400000 */
[----:B----4-:R-:W-:-:S03]  /*01a0*/  FMUL R8, R9, R8 ;  /* 0x0000000809087220 */ /* 0x010fc60000400000 */
[C---:B-----5:R-:W-:Y:S01]  /*01b0*/  FFMA R13, R0.reuse, R9, -R13 ;  /* 0x00000009000d7223 */ /* 0x060fe2000000080d */
[----:B------:R-:W-:-:S04]  /*01c0*/  FFMA R11, R0, R11, R8 ;  /* 0x0000000b000b7223 */ /* 0x000fc80000000008 */
[----:B------:R-:W-:Y:S04]  /*01d0*/  STG.E desc[UR4][R6.64], R13 ;  /* 0x0000000d06007986 */ /* 0x000fe8000c101904 */
[----:B------:R-:W-:Y:S01]  /*01e0*/  STG.E desc[UR4][R6.64+0x4], R11 ;  /* 0x0000040b06007986 */ /* 0x000fe2000c101904 */
[----:B------:R-:W-:Y:S05]  /*01f0*/  EXIT ;  /* 0x000000000000794d */ /* 0x000fea0003800000 */
.L_x_6:
        /* <DEDUP_REMOVED lines=16> */
.L_x_8:


//--------------------- .nv.shared.reserved.0     --------------------------
	.section	.nv.shared.reserved.0,"aw",@nobits
	.weak		__nv_reservedSMEM_offset_0_alias
	.size		__nv_reservedSMEM_offset_0_alias, 0, 64
	.other		__nv_reservedSMEM_offset_0_alias,@"STO_CUDA_RESERVED_SHARED STV_DEFAULT"
__nv_reservedSMEM_offset_0_alias:
	.zero		0
	.zero		64


//--------------------- .nv.constant0._Z19tensor_mul_kernel2DI6complxEvPKT_S3_PS1_iii --------------------------
	.section	.nv.constant0._Z19tensor_mul_kernel2DI6complxEvPKT_S3_PS1_iii,"a",@progbits
	.sectionflags	@""
	.align	4
.nv.constant0._Z19tensor_mul_kernel2DI6complxEvPKT_S3_PS1_iii:
	.zero		932


//--------------------- .nv.constant0._Z19tensor_mul_kernel1DI6complxEvPKT_S3_PS1_m --------------------------
	.section	.nv.constant0._Z19tensor_mul_kernel1DI6complxEvPKT_S3_PS1_m,"a",@progbits
	.sectionflags	@""
	.align	4
.nv.constant0._Z19tensor_mul_kernel1DI6complxEvPKT_S3_PS1_m:
	.zero		928


//--------------------- SYMBOLS --------------------------

	.type		.nv.reservedSmem.offset0,@object
	.size		.nv.reservedSmem.offset0,0x4
